//
// Generated by NVIDIA NVVM Compiler
//
// Compiler Build ID: CL-36424714
// Cuda compilation tools, release 13.0, V13.0.88
// Based on NVVM 20.0.0
//

.version 9.0
.target sm_100
.address_size 64

	// .globl	_Z11matrixAdd1DPKfS0_Pfii

.visible .entry _Z11matrixAdd1DPKfS0_Pfii(
	.param .u64 .ptr .align 1 _Z11matrixAdd1DPKfS0_Pfii_param_0,
	.param .u64 .ptr .align 1 _Z11matrixAdd1DPKfS0_Pfii_param_1,
	.param .u64 .ptr .align 1 _Z11matrixAdd1DPKfS0_Pfii_param_2,
	.param .u32 _Z11matrixAdd1DPKfS0_Pfii_param_3,
	.param .u32 _Z11matrixAdd1DPKfS0_Pfii_param_4
)
{
	.reg .pred 	%p<4>;
	.reg .b32 	%r<10>;
	.reg .b32 	%f<4>;
	.reg .b64 	%rd<11>;

	ld.param.u64 	%rd1, [_Z11matrixAdd1DPKfS0_Pfii_param_0];
	ld.param.u64 	%rd2, [_Z11matrixAdd1DPKfS0_Pfii_param_1];
	ld.param.u64 	%rd3, [_Z11matrixAdd1DPKfS0_Pfii_param_2];
	ld.param.u32 	%r4, [_Z11matrixAdd1DPKfS0_Pfii_param_3];
	ld.param.u32 	%r3, [_Z11matrixAdd1DPKfS0_Pfii_param_4];
	mov.u32 	%r5, %ctaid.x;
	mov.u32 	%r6, %ntid.x;
	mov.u32 	%r7, %tid.x;
	mad.lo.s32 	%r1, %r5, %r6, %r7;
	div.s32 	%r2, %r1, %r3;
	setp.ge.s32 	%p1, %r2, %r4;
	setp.lt.s32 	%p2, %r3, 0;
	or.pred  	%p3, %p2, %p1;
	@%p3 bra 	$L__BB0_2;
	cvta.to.global.u64 	%rd4, %rd1;
	cvta.to.global.u64 	%rd5, %rd2;
	cvta.to.global.u64 	%rd6, %rd3;
	rem.s32 	%r8, %r1, %r3;
	mad.lo.s32 	%r9, %r2, %r3, %r8;
	mul.wide.s32 	%rd7, %r9, 4;
	add.s64 	%rd8, %rd4, %rd7;
	ld.global.f32 	%f1, [%rd8];
	add.s64 	%rd9, %rd5, %rd7;
	ld.global.f32 	%f2, [%rd9];
	add.f32 	%f3, %f1, %f2;
	add.s64 	%rd10, %rd6, %rd7;
	st.global.f32 	[%rd10], %f3;
$L__BB0_2:
	ret;

}
	// .globl	_Z11matrixAdd2DPKfS0_Pfii
.visible .entry _Z11matrixAdd2DPKfS0_Pfii(
	.param .u64 .ptr .align 1 _Z11matrixAdd2DPKfS0_Pfii_param_0,
	.param .u64 .ptr .align 1 _Z11matrixAdd2DPKfS0_Pfii_param_1,
	.param .u64 .ptr .align 1 _Z11matrixAdd2DPKfS0_Pfii_param_2,
	.param .u32 _Z11matrixAdd2DPKfS0_Pfii_param_3,
	.param .u32 _Z11matrixAdd2DPKfS0_Pfii_param_4
)
{
	.reg .pred 	%p<4>;
	.reg .b32 	%r<12>;
	.reg .b32 	%f<4>;
	.reg .b64 	%rd<11>;

	ld.param.u64 	%rd1, [_Z11matrixAdd2DPKfS0_Pfii_param_0];
	ld.param.u64 	%rd2, [_Z11matrixAdd2DPKfS0_Pfii_param_1];
	ld.param.u64 	%rd3, [_Z11matrixAdd2DPKfS0_Pfii_param_2];
	ld.param.u32 	%r4, [_Z11matrixAdd2DPKfS0_Pfii_param_3];
	ld.param.u32 	%r3, [_Z11matrixAdd2DPKfS0_Pfii_param_4];
	mov.u32 	%r5, %ctaid.y;
	mov.u32 	%r6, %ntid.y;
	mov.u32 	%r7, %tid.y;
	mad.lo.s32 	%r1, %r5, %r6, %r7;
	mov.u32 	%r8, %ctaid.x;
	mov.u32 	%r9, %ntid.x;
	mov.u32 	%r10, %tid.x;
	mad.lo.s32 	%r2, %r8, %r9, %r10;
	setp.ge.s32 	%p1, %r1, %r4;
	setp.ge.s32 	%p2, %r2, %r3;
	or.pred  	%p3, %p1, %p2;
	@%p3 bra 	$L__BB1_2;
	cvta.to.global.u64 	%rd4, %rd1;
	cvta.to.global.u64 	%rd5, %rd2;
	cvta.to.global.u64 	%rd6, %rd3;
	mad.lo.s32 	%r11, %r3, %r1, %r2;
	mul.wide.s32 	%rd7, %r11, 4;
	add.s64 	%rd8, %rd4, %rd7;
	ld.global.f32 	%f1, [%rd8];
	add.s64 	%rd9, %rd5, %rd7;
	ld.global.f32 	%f2, [%rd9];
	add.f32 	%f3, %f1, %f2;
	add.s64 	%rd10, %rd6, %rd7;
	st.global.f32 	[%rd10], %f3;
$L__BB1_2:
	ret;

}


// ===== COMPILED SASS (sm_100) =====

	.target	sm_100

	.elftype	@"ET_EXEC"


//--------------------- .note.nv.tkinfo           --------------------------
	.section	.note.nv.tkinfo,"",@"SHT_NOTE"
	.sectionflags	@"SHF_NOTE_NV_TKINFO"
	.tkinfo
        /*0018*/ 	.word	0x00000002
        /*0030*/ 	.string	""
        /*0030*/ 	.string	"ptxas"
        /*0030*/ 	.string	"Cuda compilation tools, release 13.0, V13.0.88"
        /*0030*/ 	.string	"Build cuda_13.0.r13.0/compiler.36424714_0"
        /*0030*/ 	.string	"-arch sm_100 -m 64 "



//--------------------- .note.nv.cuinfo           --------------------------
	.section	.note.nv.cuinfo,"",@"SHT_NOTE"
	.sectionflags	@"SHF_NOTE_NV_CUINFO"
        /*0018*/ 	.short	0x0002
        /*001a*/ 	.short	0x0064
        /*001c*/ 	.short	0x0082
	.zero		2


//--------------------- .nv.info                  --------------------------
	.section	.nv.info,"",@"SHT_CUDA_INFO"
	.align	4


	//----- nvinfo : EIATTR_REGCOUNT
	.align		4
        /*0000*/ 	.byte	0x04, 0x2f
        /*0002*/ 	.short	(.L_1 - .L_0)
	.align		4
.L_0:
        /*0004*/ 	.word	index@(_Z11matrixAdd1DPKfS0_Pfii)
        /*0008*/ 	.word	0x0000000c


	//----- nvinfo : EIATTR_FRAME_SIZE
	.align		4
.L_1:
        /*000c*/ 	.byte	0x04, 0x11
        /*000e*/ 	.short	(.L_3 - .L_2)
	.align		4
.L_2:
        /*0010*/ 	.word	index@(_Z11matrixAdd1DPKfS0_Pfii)
        /*0014*/ 	.word	0x00000000


	//----- nvinfo : EIATTR_REGCOUNT
	.align		4
.L_3:
        /*0018*/ 	.byte	0x04, 0x2f
        /*001a*/ 	.short	(.L_5 - .L_4)
	.align		4
.L_4:
        /*001c*/ 	.word	index@(_Z11matrixAdd2DPKfS0_Pfii)
        /*0020*/ 	.word	0x0000000c


	//----- nvinfo : EIATTR_FRAME_SIZE
	.align		4
.L_5:
        /*0024*/ 	.byte	0x04, 0x11
        /*0026*/ 	.short	(.L_7 - .L_6)
	.align		4
.L_6:
        /*0028*/ 	.word	index@(_Z11matrixAdd2DPKfS0_Pfii)
        /*002c*/ 	.word	0x00000000


	//----- nvinfo : EIATTR_MIN_STACK_SIZE
	.align		4
.L_7:
        /*0030*/ 	.byte	0x04, 0x12
        /*0032*/ 	.short	(.L_9 - .L_8)
	.align		4
.L_8:
        /*0034*/ 	.word	index@(_Z11matrixAdd2DPKfS0_Pfii)
        /*0038*/ 	.word	0x00000000


	//----- nvinfo : EIATTR_MIN_STACK_SIZE
	.align		4
.L_9:
        /*003c*/ 	.byte	0x04, 0x12
        /*003e*/ 	.short	(.L_11 - .L_10)
	.align		4
.L_10:
        /*0040*/ 	.word	index@(_Z11matrixAdd1DPKfS0_Pfii)
        /*0044*/ 	.word	0x00000000
.L_11:


//--------------------- .nv.compat                --------------------------
	.section	.nv.compat,"",@"SHT_CUDA_COMPAT_INFO"
	.align	4
        /*0000*/ 	.byte	0x02, 0x09, 0x00, 0x00, 0x02, 0x02, 0x01, 0x00, 0x02, 0x05, 0x05, 0x00, 0x03, 0x07, 0x01, 0x01
        /*0010*/ 	.byte	0x02, 0x03, 0x00, 0x00, 0x02, 0x06, 0x01, 0x00, 0x04, 0x0b, 0x08, 0x00, 0x09, 0x00, 0x00, 0x00
        /*0020*/ 	.byte	0x00, 0x00, 0x00, 0x00


//--------------------- .nv.info._Z11matrixAdd2DPKfS0_Pfii --------------------------
	.section	.nv.info._Z11matrixAdd2DPKfS0_Pfii,"",@"SHT_CUDA_INFO"
	.sectionflags	@""
	.align	4


	//----- nvinfo : EIATTR_CUDA_API_VERSION
	.align		4
        /*0000*/ 	.byte	0x04, 0x37
        /*0002*/ 	.short	(.L_13 - .L_12)
.L_12:
        /*0004*/ 	.word	0x00000082


	//----- nvinfo : EIATTR_KPARAM_INFO
	.align		4
.L_13:
        /*0008*/ 	.byte	0x04, 0x17
        /*000a*/ 	.short	(.L_15 - .L_14)
.L_14:
        /*000c*/ 	.word	0x00000000
        /*0010*/ 	.short	0x0004
        /*0012*/ 	.short	0x001c
        /*0014*/ 	.byte	0x00, 0xf0, 0x11, 0x00


	//----- nvinfo : EIATTR_KPARAM_INFO
	.align		4
.L_15:
        /*0018*/ 	.byte	0x04, 0x17
        /*001a*/ 	.short	(.L_17 - .L_16)
.L_16:
        /*001c*/ 	.word	0x00000000
        /*0020*/ 	.short	0x0003
        /*0022*/ 	.short	0x0018
        /*0024*/ 	.byte	0x00, 0xf0, 0x11, 0x00


	//----- nvinfo : EIATTR_KPARAM_INFO
	.align		4
.L_17:
        /*0028*/ 	.byte	0x04, 0x17
        /*002a*/ 	.short	(.L_19 - .L_18)
.L_18:
        /*002c*/ 	.word	0x00000000
        /*0030*/ 	.short	0x0002
        /*0032*/ 	.short	0x0010
        /*0034*/ 	.byte	0x00, 0xf5, 0x21, 0x00


	//----- nvinfo : EIATTR_KPARAM_INFO
	.align		4
.L_19:
        /*0038*/ 	.byte	0x04, 0x17
        /*003a*/ 	.short	(.L_21 - .L_20)
.L_20:
        /*003c*/ 	.word	0x00000000
        /*0040*/ 	.short	0x0001
        /*0042*/ 	.short	0x0008
        /*0044*/ 	.byte	0x00, 0xf5, 0x21, 0x00


	//----- nvinfo : EIATTR_KPARAM_INFO
	.align		4
.L_21:
        /*0048*/ 	.byte	0x04, 0x17
        /*004a*/ 	.short	(.L_23 - .L_22)
.L_22:
        /*004c*/ 	.word	0x00000000
        /*0050*/ 	.short	0x0000
        /*0052*/ 	.short	0x0000
        /*0054*/ 	.byte	0x00, 0xf5, 0x21, 0x00


	//----- nvinfo : EIATTR_SPARSE_MMA_MASK
	.align		4
.L_23:
        /*0058*/ 	.byte	0x03, 0x50
        /*005a*/ 	.short	0x0000


	//----- nvinfo : EIATTR_MAXREG_COUNT
	.align		4
        /*005c*/ 	.byte	0x03, 0x1b
        /*005e*/ 	.short	0x00ff


	//----- nvinfo : EIATTR_MERCURY_ISA_VERSION
	.align		4
        /*0060*/ 	.byte	0x03, 0x5f
        /*0062*/ 	.short	0x0101


	//----- nvinfo : EIATTR_VRC_CTA_INIT_COUNT
	.align		4
        /*0064*/ 	.byte	0x02, 0x4a
	.zero		1
	.zero		1


	//----- nvinfo : EIATTR_EXIT_INSTR_OFFSETS
	.align		4
        /*0068*/ 	.byte	0x04, 0x1c
        /*006a*/ 	.short	(.L_25 - .L_24)


	//   ....[0]....
.L_24:
        /*006c*/ 	.word	0x000000c0


	//   ....[1]....
        /*0070*/ 	.word	0x00000190


	//----- nvinfo : EIATTR_CBANK_PARAM_SIZE
	.align		4
.L_25:
        /*0074*/ 	.byte	0x03, 0x19
        /*0076*/ 	.short	0x0020


	//----- nvinfo : EIATTR_PARAM_CBANK
	.align		4
        /*0078*/ 	.byte	0x04, 0x0a
        /*007a*/ 	.short	(.L_27 - .L_26)
	.align		4
.L_26:
        /*007c*/ 	.word	index@(.nv.constant0._Z11matrixAdd2DPKfS0_Pfii)
        /*0080*/ 	.short	0x0380
        /*0082*/ 	.short	0x0020


	//----- nvinfo : EIATTR_SW_WAR
	.align		4
.L_27:
        /*0084*/ 	.byte	0x04, 0x36
        /*0086*/ 	.short	(.L_29 - .L_28)
.L_28:
        /*0088*/ 	.word	0x00000008
.L_29:


//--------------------- .nv.info._Z11matrixAdd1DPKfS0_Pfii --------------------------
	.section	.nv.info._Z11matrixAdd1DPKfS0_Pfii,"",@"SHT_CUDA_INFO"
	.sectionflags	@""
	.align	4


	//----- nvinfo : EIATTR_CUDA_API_VERSION
	.align		4
        /*0000*/ 	.byte	0x04, 0x37
        /*0002*/ 	.short	(.L_31 - .L_30)
.L_30:
        /*0004*/ 	.word	0x00000082


	//----- nvinfo : EIATTR_KPARAM_INFO
	.align		4
.L_31:
        /*0008*/ 	.byte	0x04, 0x17
        /*000a*/ 	.short	(.L_33 - .L_32)
.L_32:
        /*000c*/ 	.word	0x00000000
        /*0010*/ 	.short	0x0004
        /*0012*/ 	.short	0x001c
        /*0014*/ 	.byte	0x00, 0xf0, 0x11, 0x00


	//----- nvinfo : EIATTR_KPARAM_INFO
	.align		4
.L_33:
        /*0018*/ 	.byte	0x04, 0x17
        /*001a*/ 	.short	(.L_35 - .L_34)
.L_34:
        /*001c*/ 	.word	0x00000000
        /*0020*/ 	.short	0x0003
        /*0022*/ 	.short	0x0018
        /*0024*/ 	.byte	0x00, 0xf0, 0x11, 0x00


	//----- nvinfo : EIATTR_KPARAM_INFO
	.align		4
.L_35:
        /*0028*/ 	.byte	0x04, 0x17
        /*002a*/ 	.short	(.L_37 - .L_36)
.L_36:
        /*002c*/ 	.word	0x00000000
        /*0030*/ 	.short	0x0002
        /*0032*/ 	.short	0x0010
        /*0034*/ 	.byte	0x00, 0xf5, 0x21, 0x00


	//----- nvinfo : EIATTR_KPARAM_INFO
	.align		4
.L_37:
        /*0038*/ 	.byte	0x04, 0x17
        /*003a*/ 	.short	(.L_39 - .L_38)
.L_38:
        /*003c*/ 	.word	0x00000000
        /*0040*/ 	.short	0x0001
        /*0042*/ 	.short	0x0008
        /*0044*/ 	.byte	0x00, 0xf5, 0x21, 0x00


	//----- nvinfo : EIATTR_KPARAM_INFO
	.align		4
.L_39:
        /*0048*/ 	.byte	0x04, 0x17
        /*004a*/ 	.short	(.L_41 - .L_40)
.L_40:
        /*004c*/ 	.word	0x00000000
        /*0050*/ 	.short	0x0000
        /*0052*/ 	.short	0x0000
        /*0054*/ 	.byte	0x00, 0xf5, 0x21, 0x00


	//----- nvinfo : EIATTR_SPARSE_MMA_MASK
	.align		4
.L_41:
        /*0058*/ 	.byte	0x03, 0x50
        /*005a*/ 	.short	0x0000


	//----- nvinfo : EIATTR_MAXREG_COUNT
	.align		4
        /*005c*/ 	.byte	0x03, 0x1b
        /*005e*/ 	.short	0x00ff


	//----- nvinfo : EIATTR_MERCURY_ISA_VERSION
	.align		4
        /*0060*/ 	.byte	0x03, 0x5f
        /*0062*/ 	.short	0x0101


	//----- nvinfo : EIATTR_VRC_CTA_INIT_COUNT
	.align		4
        /*0064*/ 	.byte	0x02, 0x4a
	.zero		1
	.zero		1


	//----- nvinfo : EIATTR_EXIT_INSTR_OFFSETS
	.align		4
        /*0068*/ 	.byte	0x04, 0x1c
        /*006a*/ 	.short	(.L_43 - .L_42)


	//   ....[0]....
.L_42:
        /*006c*/ 	.word	0x00000210


	//   ....[1]....
        /*0070*/ 	.word	0x00000340


	//----- nvinfo : EIATTR_CBANK_PARAM_SIZE
	.align		4
.L_43:
        /*0074*/ 	.byte	0x03, 0x19
        /*0076*/ 	.short	0x0020


	//----- nvinfo : EIATTR_PARAM_CBANK
	.align		4
        /*0078*/ 	.byte	0x04, 0x0a
        /*007a*/ 	.short	(.L_45 - .L_44)
	.align		4
.L_44:
        /*007c*/ 	.word	index@(.nv.constant0._Z11matrixAdd1DPKfS0_Pfii)
        /*0080*/ 	.short	0x0380
        /*0082*/ 	.short	0x0020


	//----- nvinfo : EIATTR_SW_WAR
	.align		4
.L_45:
        /*0084*/ 	.byte	0x04, 0x36
        /*0086*/ 	.short	(.L_47 - .L_46)
.L_46:
        /*0088*/ 	.word	0x00000008
.L_47:


//--------------------- .nv.callgraph             --------------------------
	.section	.nv.callgraph,"",@"SHT_CUDA_CALLGRAPH"
	.align	4
	.sectionentsize	8
	.align		4
        /*0000*/ 	.word	0x00000000
	.align		4
        /*0004*/ 	.word	0xffffffff
	.align		4
        /*0008*/ 	.word	0x00000000
	.align		4
        /*000c*/ 	.word	0xfffffffe
	.align		4
        /*0010*/ 	.word	0x00000000
	.align		4
        /*0014*/ 	.word	0xfffffffd
	.align		4
        /*0018*/ 	.word	0x00000000
	.align		4
        /*001c*/ 	.word	0xfffffffc


//--------------------- .text._Z11matrixAdd2DPKfS0_Pfii --------------------------
	.section	.text._Z11matrixAdd2DPKfS0_Pfii,"ax",@progbits
	.align	128
        .global         _Z11matrixAdd2DPKfS0_Pfii
        .type           _Z11matrixAdd2DPKfS0_Pfii,@function
        .size           _Z11matrixAdd2DPKfS0_Pfii,(.L_x_2 - _Z11matrixAdd2DPKfS0_Pfii)
        .other          _Z11matrixAdd2DPKfS0_Pfii,@"STO_CUDA_ENTRY STV_DEFAULT"
_Z11matrixAdd2DPKfS0_Pfii:
.text._Z11matrixAdd2DPKfS0_Pfii:
[----:B------:R-:W-:Y:S01]  /*0000*/  LDC R1, c[0x0][0x37c] ;  /* 0x0000df00ff017b82 */ /* 0x000fe20000000800 */
[----:B------:R-:W0:Y:S07]  /*0010*/  S2R R2, SR_TID.X ;  /* 0x0000000000027919 */ /* 0x000e2e0000002100 */
[----:B------:R-:W1:Y:S01]  /*0020*/  LDC R0, c[0x0][0x364] ;  /* 0x0000d900ff007b82 */ /* 0x000e620000000800 */
[----:B------:R-:W2:Y:S01]  /*0030*/  LDCU.64 UR6, c[0x0][0x398] ;  /* 0x00007300ff0677ac */ /* 0x000ea20008000a00 */
[----:B------:R-:W1:Y:S06]  /*0040*/  S2R R3, SR_TID.Y ;  /* 0x0000000000037919 */ /* 0x000e6c0000002200 */
[----:B------:R-:W0:Y:S08]  /*0050*/  S2UR UR5, SR_CTAID.X ;  /* 0x00000000000579c3 */ /* 0x000e300000002500 */
[----:B------:R-:W0:Y:S08]  /*0060*/  LDC R7, c[0x0][0x360] ;  /* 0x0000d800ff077b82 */ /* 0x000e300000000800 */
[----:B------:R-:W1:Y:S01]  /*0070*/  S2UR UR4, SR_CTAID.Y ;  /* 0x00000000000479c3 */ /* 0x000e620000002600 */
[----:B0-----:R-:W-:-:S05]  /*0080*/  IMAD R7, R7, UR5, R2 ;  /* 0x0000000507077c24 */ /* 0x001fca000f8e0202 */
[----:B--2---:R-:W-:Y:S01]  /*0090*/  ISETP.GE.AND P0, PT, R7, UR7, PT ;  /* 0x0000000707007c0c */ /* 0x004fe2000bf06270 */
[----:B-1----:R-:W-:-:S05]  /*00a0*/  IMAD R0, R0, UR4, R3 ;  /* 0x0000000400007c24 */ /* 0x002fca000f8e0203 */
[----:B------:R-:W-:-:S13]  /*00b0*/  ISETP.GE.OR P0, PT, R0, UR6, P0 ;  /* 0x0000000600007c0c */ /* 0x000fda0008706670 */
[----:B------:R-:W-:Y:S05]  /*00c0*/  @P0 EXIT ;  /* 0x000000000000094d */ /* 0x000fea0003800000 */
[----:B------:R-:W0:Y:S01]  /*00d0*/  LDC.64 R2, c[0x0][0x380] ;  /* 0x0000e000ff027b82 */ /* 0x000e220000000a00 */
[----:B------:R-:W1:Y:S01]  /*00e0*/  LDCU.64 UR4, c[0x0][0x358] ;  /* 0x00006b00ff0477ac */ /* 0x000e620008000a00 */
[----:B------:R-:W-:-:S06]  /*00f0*/  IMAD R9, R0, UR7, R7 ;  /* 0x0000000700097c24 */ /* 0x000fcc000f8e0207 */
[----:B------:R-:W2:Y:S08]  /*0100*/  LDC.64 R4, c[0x0][0x388] ;  /* 0x0000e200ff047b82 */ /* 0x000eb00000000a00 */
[----:B------:R-:W3:Y:S01]  /*0110*/  LDC.64 R6, c[0x0][0x390] ;  /* 0x0000e400ff067b82 */ /* 0x000ee20000000a00 */
[----:B0-----:R-:W-:-:S06]  /*0120*/  IMAD.WIDE R2, R9, 0x4, R2 ;  /* 0x0000000409027825 */ /* 0x001fcc00078e0202 */
[----:B-1----:R-:W4:Y:S01]  /*0130*/  LDG.E R2, desc[UR4][R2.64] ;  /* 0x0000000402027981 */ /* 0x002f22000c1e1900 */
[----:B--2---:R-:W-:-:S06]  /*0140*/  IMAD.WIDE R4, R9, 0x4, R4 ;  /* 0x0000000409047825 */ /* 0x004fcc00078e0204 */
[----:B------:R-:W4:Y:S01]  /*0150*/  LDG.E R5, desc[UR4][R4.64] ;  /* 0x0000000404057981 */ /* 0x000f22000c1e1900 */
[----:B---3--:R-:W-:-:S04]  /*0160*/  IMAD.WIDE R6, R9, 0x4, R6 ;  /* 0x0000000409067825 */ /* 0x008fc800078e0206 */
[----:B----4-:R-:W-:-:S05]  /*0170*/  FADD R9, R2, R5 ;  /* 0x0000000502097221 */ /* 0x010fca0000000000 */
[----:B------:R-:W-:Y:S01]  /*0180*/  STG.E desc[UR4][R6.64], R9 ;  /* 0x0000000906007986 */ /* 0x000fe2000c101904 */
[----:B------:R-:W-:Y:S05]  /*0190*/  EXIT ;  /* 0x000000000000794d */ /* 0x000fea0003800000 */
.L_x_0:
[----:B------:R-:W-:-:S00]  /*01a0*/  BRA `(.L_x_0) ;  /* 0xfffffffc00fc7947 */ /* 0x000fc0000383ffff */
[----:B------:R-:W-:-:S00]  /*01b0*/  NOP ;  /* 0x0000000000007918 */ /* 0x000fc00000000000 */
        /* <DEDUP_REMOVED lines=12> */
.L_x_2:


//--------------------- .text._Z11matrixAdd1DPKfS0_Pfii --------------------------
	.section	.text._Z11matrixAdd1DPKfS0_Pfii,"ax",@progbits
	.align	128
        .global         _Z11matrixAdd1DPKfS0_Pfii
        .type           _Z11matrixAdd1DPKfS0_Pfii,@function
        .size           _Z11matrixAdd1DPKfS0_Pfii,(.L_x_3 - _Z11matrixAdd1DPKfS0_Pfii)
        .other          _Z11matrixAdd1DPKfS0_Pfii,@"STO_CUDA_ENTRY STV_DEFAULT"
_Z11matrixAdd1DPKfS0_Pfii:
.text._Z11matrixAdd1DPKfS0_Pfii:
[----:B------:R-:W-:Y:S08]  /*0000*/  LDC R1, c[0x0][0x37c] ;  /* 0x0000df00ff017b82 */ /* 0x000ff00000000800 */
[----:B------:R-:W0:Y:S01]  /*0010*/  LDC R0, c[0x0][0x39c] ;  /* 0x0000e700ff007b82 */ /* 0x000e220000000800 */
[----:B------:R-:W1:Y:S07]  /*0020*/  S2R R6, SR_TID.X ;  /* 0x0000000000067919 */ /* 0x000e6e0000002100 */
[----:B------:R-:W1:Y:S08]  /*0030*/  S2UR UR4, SR_CTAID.X ;  /* 0x00000000000479c3 */ /* 0x000e700000002500 */
[----:B------:R-:W1:Y:S01]  /*0040*/  LDC R5, c[0x0][0x360] ;  /* 0x0000d800ff057b82 */ /* 0x000e620000000800 */
[----:B0-----:R-:W-:-:S04]  /*0050*/  IABS R7, R0 ;  /* 0x0000000000077213 */ /* 0x001fc80000000000 */
[----:B------:R-:W0:Y:S01]  /*0060*/  I2F.RP R4, R7 ;  /* 0x0000000700047306 */ /* 0x000e220000209400 */
[----:B-1----:R-:W-:Y:S01]  /*0070*/  IMAD R5, R5, UR4, R6 ;  /* 0x0000000405057c24 */ /* 0x002fe2000f8e0206 */
[----:B------:R-:W1:Y:S06]  /*0080*/  LDCU UR4, c[0x0][0x398] ;  /* 0x00007300ff0477ac */ /* 0x000e6c0008000800 */
[----:B0-----:R-:W0:Y:S01]  /*0090*/  MUFU.RCP R4, R4 ;  /* 0x0000000400047308 */ /* 0x001e220000001000 */
[----:B------:R-:W-:Y:S01]  /*00a0*/  IABS R6, R5 ;  /* 0x0000000500067213 */ /* 0x000fe20000000000 */
[----:B0-----:R-:W-:-:S06]  /*00b0*/  VIADD R2, R4, 0xffffffe ;  /* 0x0ffffffe04027836 */ /* 0x001fcc0000000000 */
[----:B------:R0:W2:Y:S02]  /*00c0*/  F2I.FTZ.U32.TRUNC.NTZ R3, R2 ;  /* 0x0000000200037305 */ /* 0x0000a4000021f000 */
[----:B0-----:R-:W-:Y:S02]  /*00d0*/  HFMA2 R2, -RZ, RZ, 0, 0 ;  /* 0x00000000ff027431 */ /* 0x001fe400000001ff */
[----:B--2---:R-:W-:-:S04]  /*00e0*/  IMAD.MOV R8, RZ, RZ, -R3 ;  /* 0x000000ffff087224 */ /* 0x004fc800078e0a03 */
[----:B------:R-:W-:Y:S01]  /*00f0*/  IMAD R9, R8, R7, RZ ;  /* 0x0000000708097224 */ /* 0x000fe200078e02ff */
[----:B------:R-:W-:-:S03]  /*0100*/  LOP3.LUT R8, RZ, R0, RZ, 0x33, !PT ;  /* 0x00000000ff087212 */ /* 0x000fc600078e33ff */
[----:B------:R-:W-:Y:S01]  /*0110*/  IMAD.HI.U32 R3, R3, R9, R2 ;  /* 0x0000000903037227 */ /* 0x000fe200078e0002 */
[----:B------:R-:W-:-:S04]  /*0120*/  LOP3.LUT R2, R5, R0, RZ, 0x3c, !PT ;  /* 0x0000000005027212 */ /* 0x000fc800078e3cff */
[----:B------:R-:W-:Y:S01]  /*0130*/  ISETP.GE.AND P0, PT, R2, RZ, PT ;  /* 0x000000ff0200720c */ /* 0x000fe20003f06270 */
[----:B------:R-:W-:-:S04]  /*0140*/  IMAD.HI.U32 R3, R3, R6, RZ ;  /* 0x0000000603037227 */ /* 0x000fc800078e00ff */
[----:B------:R-:W-:-:S04]  /*0150*/  IMAD.MOV R4, RZ, RZ, -R3 ;  /* 0x000000ffff047224 */ /* 0x000fc800078e0a03 */
[----:B------:R-:W-:-:S05]  /*0160*/  IMAD R6, R7, R4, R6 ;  /* 0x0000000407067224 */ /* 0x000fca00078e0206 */
[----:B------:R-:W-:-:S13]  /*0170*/  ISETP.GT.U32.AND P2, PT, R7, R6, PT ;  /* 0x000000060700720c */ /* 0x000fda0003f44070 */
[----:B------:R-:W-:Y:S01]  /*0180*/  @!P2 IMAD.IADD R6, R6, 0x1, -R7 ;  /* 0x000000010606a824 */ /* 0x000fe200078e0a07 */
[----:B------:R-:W-:-:S04]  /*0190*/  @!P2 IADD3 R3, PT, PT, R3, 0x1, RZ ;  /* 0x000000010303a810 */ /* 0x000fc80007ffe0ff */
[----:B------:R-:W-:-:S13]  /*01a0*/  ISETP.GE.U32.AND P1, PT, R6, R7, PT ;  /* 0x000000070600720c */ /* 0x000fda0003f26070 */
[----:B------:R-:W-:Y:S01]  /*01b0*/  @P1 VIADD R3, R3, 0x1 ;  /* 0x0000000103031836 */ /* 0x000fe20000000000 */
[----:B------:R-:W-:-:S04]  /*01c0*/  ISETP.NE.AND P1, PT, R0, RZ, PT ;  /* 0x000000ff0000720c */ /* 0x000fc80003f25270 */
[----:B------:R-:W-:-:S04]  /*01d0*/  @!P0 IADD3 R3, PT, PT, -R3, RZ, RZ ;  /* 0x000000ff03038210 */ /* 0x000fc80007ffe1ff */
[----:B------:R-:W-:-:S04]  /*01e0*/  SEL R9, R8, R3, !P1 ;  /* 0x0000000308097207 */ /* 0x000fc80004800000 */
[----:B-1----:R-:W-:-:S04]  /*01f0*/  ISETP.GE.AND P0, PT, R9, UR4, PT ;  /* 0x0000000409007c0c */ /* 0x002fc8000bf06270 */
[----:B------:R-:W-:-:S13]  /*0200*/  ISETP.LT.OR P0, PT, R0, RZ, P0 ;  /* 0x000000ff0000720c */ /* 0x000fda0000701670 */
[----:B------:R-:W-:Y:S05]  /*0210*/  @P0 EXIT ;  /* 0x000000000000094d */ /* 0x000fea0003800000 */
[----:B------:R-:W-:Y:S01]  /*0220*/  ISETP.GE.AND P2, PT, R5, RZ, PT ;  /* 0x000000ff0500720c */ /* 0x000fe20003f46270 */
[----:B------:R-:W0:Y:S01]  /*0230*/  LDC.64 R2, c[0x0][0x380] ;  /* 0x0000e000ff027b82 */ /* 0x000e220000000a00 */
[-C--:B------:R-:W-:Y:S01]  /*0240*/  ISETP.GT.U32.AND P0, PT, R7, R6.reuse, PT ;  /* 0x000000060700720c */ /* 0x080fe20003f04070 */
[----:B------:R-:W-:Y:S01]  /*0250*/  IMAD.IADD R7, R6, 0x1, -R7 ;  /* 0x0000000106077824 */ /* 0x000fe200078e0a07 */
[----:B------:R-:W1:Y:S04]  /*0260*/  LDCU.64 UR4, c[0x0][0x358] ;  /* 0x00006b00ff0477ac */ /* 0x000e680008000a00 */
[----:B------:R-:W-:Y:S01]  /*0270*/  SEL R7, R7, R6, !P0 ;  /* 0x0000000607077207 */ /* 0x000fe20004000000 */
[----:B------:R-:W2:Y:S04]  /*0280*/  LDC.64 R4, c[0x0][0x388] ;  /* 0x0000e200ff047b82 */ /* 0x000ea80000000a00 */
[----:B------:R-:W-:-:S04]  /*0290*/  @!P2 IADD3 R7, PT, PT, -R7, RZ, RZ ;  /* 0x000000ff0707a210 */ /* 0x000fc80007ffe1ff */
[----:B------:R-:W-:-:S05]  /*02a0*/  SEL R7, R8, R7, !P1 ;  /* 0x0000000708077207 */ /* 0x000fca0004800000 */
[----:B------:R-:W-:Y:S02]  /*02b0*/  IMAD R9, R9, R0, R7 ;  /* 0x0000000009097224 */ /* 0x000fe400078e0207 */
[----:B------:R-:W3:Y:S02]  /*02c0*/  LDC.64 R6, c[0x0][0x390] ;  /* 0x0000e400ff067b82 */ /* 0x000ee40000000a00 */
        /* <DEDUP_REMOVED lines=8> */
.L_x_1:
        /* <DEDUP_REMOVED lines=11> */
.L_x_3:


//--------------------- .nv.shared.reserved.0     --------------------------
	.section	.nv.shared.reserved.0,"aw",@nobits
	.weak		__nv_reservedSMEM_offset_0_alias
	.size		__nv_reservedSMEM_offset_0_alias, 0, 64
	.other		__nv_reservedSMEM_offset_0_alias,@"STO_CUDA_RESERVED_SHARED STV_DEFAULT"
__nv_reservedSMEM_offset_0_alias:
	.zero		0
	.zero		64


//--------------------- .nv.constant0._Z11matrixAdd2DPKfS0_Pfii --------------------------
	.section	.nv.constant0._Z11matrixAdd2DPKfS0_Pfii,"a",@progbits
	.sectionflags	@""
	.align	4
.nv.constant0._Z11matrixAdd2DPKfS0_Pfii:
	.zero		928


//--------------------- .nv.constant0._Z11matrixAdd1DPKfS0_Pfii --------------------------
	.section	.nv.constant0._Z11matrixAdd1DPKfS0_Pfii,"a",@progbits
	.sectionflags	@""
	.align	4
.nv.constant0._Z11matrixAdd1DPKfS0_Pfii:
	.zero		928


//--------------------- SYMBOLS --------------------------

	.type		.nv.reservedSmem.offset0,@object
	.size		.nv.reservedSmem.offset0,0x4
